//
// Generated by NVIDIA NVVM Compiler
//
// Compiler Build ID: CL-36424714
// Cuda compilation tools, release 13.0, V13.0.88
// Based on NVVM 20.0.0
//

.version 9.0
.target sm_100
.address_size 64

	// .globl	_Z15reductionKernelPfS_S_S_i
// _ZZ15reductionKernelPfS_S_S_iE9sdata_sum has been demoted
// _ZZ15reductionKernelPfS_S_S_iE9sdata_min has been demoted
// _ZZ15reductionKernelPfS_S_S_iE9sdata_max has been demoted

.visible .entry _Z15reductionKernelPfS_S_S_i(
	.param .u64 .ptr .align 1 _Z15reductionKernelPfS_S_S_i_param_0,
	.param .u64 .ptr .align 1 _Z15reductionKernelPfS_S_S_i_param_1,
	.param .u64 .ptr .align 1 _Z15reductionKernelPfS_S_S_i_param_2,
	.param .u64 .ptr .align 1 _Z15reductionKernelPfS_S_S_i_param_3,
	.param .u32 _Z15reductionKernelPfS_S_S_i_param_4
)
{
	.reg .pred 	%p<38>;
	.reg .b32 	%r<93>;
	.reg .b32 	%f<106>;
	.reg .b64 	%rd<13>;
	// demoted variable
	.shared .align 4 .b8 _ZZ15reductionKernelPfS_S_S_iE9sdata_sum[32];
	// demoted variable
	.shared .align 4 .b8 _ZZ15reductionKernelPfS_S_S_iE9sdata_min[32];
	// demoted variable
	.shared .align 4 .b8 _ZZ15reductionKernelPfS_S_S_iE9sdata_max[32];
	ld.param.u64 	%rd5, [_Z15reductionKernelPfS_S_S_i_param_0];
	ld.param.u64 	%rd2, [_Z15reductionKernelPfS_S_S_i_param_1];
	ld.param.u64 	%rd3, [_Z15reductionKernelPfS_S_S_i_param_2];
	ld.param.u64 	%rd4, [_Z15reductionKernelPfS_S_S_i_param_3];
	ld.param.u32 	%r9, [_Z15reductionKernelPfS_S_S_i_param_4];
	cvta.to.global.u64 	%rd1, %rd5;
	mov.u32 	%r1, %tid.x;
	mov.u32 	%r10, %ctaid.x;
	mov.u32 	%r2, %ntid.x;
	mad.lo.s32 	%r92, %r10, %r2, %r1;
	and.b32  	%r4, %r1, 31;
	setp.ge.s32 	%p1, %r92, %r9;
	mov.f32 	%f94, 0fFF7FFFFF;
	mov.f32 	%f95, 0f7F7FFFFF;
	mov.f32 	%f96, 0f00000000;
	@%p1 bra 	$L__BB0_5;
	mov.u32 	%r11, %nctaid.x;
	mul.lo.s32 	%r5, %r2, %r11;
	mov.f32 	%f96, 0f00000000;
	mov.f32 	%f95, 0f7F7FFFFF;
	mov.f32 	%f94, 0fFF7FFFFF;
$L__BB0_2:
	mul.wide.s32 	%rd6, %r92, 4;
	add.s64 	%rd7, %rd1, %rd6;
	ld.global.f32 	%f34, [%rd7];
	add.f32 	%f96, %f96, %f34;
	min.f32 	%f95, %f95, %f34;
	max.f32 	%f94, %f94, %f34;
	add.s32 	%r7, %r92, %r5;
	setp.ge.u32 	%p2, %r7, %r9;
	@%p2 bra 	$L__BB0_4;
	mul.wide.u32 	%rd8, %r7, 4;
	add.s64 	%rd9, %rd1, %rd8;
	ld.global.f32 	%f35, [%rd9];
	add.f32 	%f96, %f96, %f35;
	min.f32 	%f95, %f95, %f35;
	max.f32 	%f94, %f94, %f35;
$L__BB0_4:
	add.s32 	%r92, %r7, %r5;
	setp.lt.s32 	%p3, %r92, %r9;
	@%p3 bra 	$L__BB0_2;
$L__BB0_5:
	mov.b32 	%r12, %f96;
	shfl.sync.down.b32	%r13|%p4, %r12, 16, 31, -1;
	mov.b32 	%f36, %r13;
	add.f32 	%f37, %f96, %f36;
	mov.b32 	%r14, %f37;
	shfl.sync.down.b32	%r15|%p5, %r14, 8, 31, -1;
	mov.b32 	%f38, %r15;
	add.f32 	%f39, %f37, %f38;
	mov.b32 	%r16, %f39;
	shfl.sync.down.b32	%r17|%p6, %r16, 4, 31, -1;
	mov.b32 	%f40, %r17;
	add.f32 	%f41, %f39, %f40;
	mov.b32 	%r18, %f41;
	shfl.sync.down.b32	%r19|%p7, %r18, 2, 31, -1;
	mov.b32 	%f42, %r19;
	add.f32 	%f43, %f41, %f42;
	mov.b32 	%r20, %f43;
	shfl.sync.down.b32	%r21|%p8, %r20, 1, 31, -1;
	mov.b32 	%f44, %r21;
	add.f32 	%f16, %f43, %f44;
	mov.b32 	%r22, %f95;
	shfl.sync.down.b32	%r23|%p9, %r22, 16, 31, -1;
	mov.b32 	%f45, %r23;
	min.f32 	%f46, %f95, %f45;
	mov.b32 	%r24, %f46;
	shfl.sync.down.b32	%r25|%p10, %r24, 8, 31, -1;
	mov.b32 	%f47, %r25;
	min.f32 	%f48, %f46, %f47;
	mov.b32 	%r26, %f48;
	shfl.sync.down.b32	%r27|%p11, %r26, 4, 31, -1;
	mov.b32 	%f49, %r27;
	min.f32 	%f50, %f48, %f49;
	mov.b32 	%r28, %f50;
	shfl.sync.down.b32	%r29|%p12, %r28, 2, 31, -1;
	mov.b32 	%f51, %r29;
	min.f32 	%f52, %f50, %f51;
	mov.b32 	%r30, %f52;
	shfl.sync.down.b32	%r31|%p13, %r30, 1, 31, -1;
	mov.b32 	%f53, %r31;
	min.f32 	%f17, %f52, %f53;
	mov.b32 	%r32, %f94;
	shfl.sync.down.b32	%r33|%p14, %r32, 16, 31, -1;
	mov.b32 	%f54, %r33;
	max.f32 	%f55, %f94, %f54;
	mov.b32 	%r34, %f55;
	shfl.sync.down.b32	%r35|%p15, %r34, 8, 31, -1;
	mov.b32 	%f56, %r35;
	max.f32 	%f57, %f55, %f56;
	mov.b32 	%r36, %f57;
	shfl.sync.down.b32	%r37|%p16, %r36, 4, 31, -1;
	mov.b32 	%f58, %r37;
	max.f32 	%f59, %f57, %f58;
	mov.b32 	%r38, %f59;
	shfl.sync.down.b32	%r39|%p17, %r38, 2, 31, -1;
	mov.b32 	%f60, %r39;
	max.f32 	%f61, %f59, %f60;
	mov.b32 	%r40, %f61;
	shfl.sync.down.b32	%r41|%p18, %r40, 1, 31, -1;
	mov.b32 	%f62, %r41;
	max.f32 	%f18, %f61, %f62;
	setp.ne.s32 	%p19, %r4, 0;
	@%p19 bra 	$L__BB0_7;
	shr.u32 	%r42, %r1, 3;
	and.b32  	%r43, %r42, 124;
	mov.u32 	%r44, _ZZ15reductionKernelPfS_S_S_iE9sdata_sum;
	add.s32 	%r45, %r44, %r43;
	st.shared.f32 	[%r45], %f16;
	mov.u32 	%r46, _ZZ15reductionKernelPfS_S_S_iE9sdata_min;
	add.s32 	%r47, %r46, %r43;
	st.shared.f32 	[%r47], %f17;
	mov.u32 	%r48, _ZZ15reductionKernelPfS_S_S_iE9sdata_max;
	add.s32 	%r49, %r48, %r43;
	st.shared.f32 	[%r49], %f18;
$L__BB0_7:
	bar.sync 	0;
	setp.gt.u32 	%p20, %r1, 31;
	@%p20 bra 	$L__BB0_12;
	shr.u32 	%r50, %r2, 5;
	setp.ge.u32 	%p21, %r4, %r50;
	mov.f32 	%f105, 0fFF7FFFFF;
	mov.f32 	%f104, 0f00000000;
	mov.f32 	%f103, 0f7F7FFFFF;
	@%p21 bra 	$L__BB0_10;
	shl.b32 	%r51, %r4, 2;
	mov.u32 	%r52, _ZZ15reductionKernelPfS_S_S_iE9sdata_sum;
	add.s32 	%r53, %r52, %r51;
	ld.shared.f32 	%f104, [%r53];
	mov.u32 	%r54, _ZZ15reductionKernelPfS_S_S_iE9sdata_min;
	add.s32 	%r55, %r54, %r51;
	ld.shared.f32 	%f103, [%r55];
	mov.u32 	%r56, _ZZ15reductionKernelPfS_S_S_iE9sdata_max;
	add.s32 	%r57, %r56, %r51;
	ld.shared.f32 	%f105, [%r57];
$L__BB0_10:
	setp.ne.s32 	%p22, %r4, 0;
	mov.b32 	%r58, %f104;
	shfl.sync.down.b32	%r59|%p23, %r58, 16, 31, -1;
	mov.b32 	%f66, %r59;
	add.f32 	%f67, %f104, %f66;
	mov.b32 	%r60, %f67;
	shfl.sync.down.b32	%r61|%p24, %r60, 8, 31, -1;
	mov.b32 	%f68, %r61;
	add.f32 	%f69, %f67, %f68;
	mov.b32 	%r62, %f69;
	shfl.sync.down.b32	%r63|%p25, %r62, 4, 31, -1;
	mov.b32 	%f70, %r63;
	add.f32 	%f71, %f69, %f70;
	mov.b32 	%r64, %f71;
	shfl.sync.down.b32	%r65|%p26, %r64, 2, 31, -1;
	mov.b32 	%f72, %r65;
	add.f32 	%f73, %f71, %f72;
	mov.b32 	%r66, %f73;
	shfl.sync.down.b32	%r67|%p27, %r66, 1, 31, -1;
	mov.b32 	%f74, %r67;
	add.f32 	%f25, %f73, %f74;
	mov.b32 	%r68, %f103;
	shfl.sync.down.b32	%r69|%p28, %r68, 16, 31, -1;
	mov.b32 	%f75, %r69;
	min.f32 	%f76, %f103, %f75;
	mov.b32 	%r70, %f76;
	shfl.sync.down.b32	%r71|%p29, %r70, 8, 31, -1;
	mov.b32 	%f77, %r71;
	min.f32 	%f78, %f76, %f77;
	mov.b32 	%r72, %f78;
	shfl.sync.down.b32	%r73|%p30, %r72, 4, 31, -1;
	mov.b32 	%f79, %r73;
	min.f32 	%f80, %f78, %f79;
	mov.b32 	%r74, %f80;
	shfl.sync.down.b32	%r75|%p31, %r74, 2, 31, -1;
	mov.b32 	%f81, %r75;
	min.f32 	%f82, %f80, %f81;
	mov.b32 	%r76, %f82;
	shfl.sync.down.b32	%r77|%p32, %r76, 1, 31, -1;
	mov.b32 	%f83, %r77;
	min.f32 	%f26, %f82, %f83;
	mov.b32 	%r78, %f105;
	shfl.sync.down.b32	%r79|%p33, %r78, 16, 31, -1;
	mov.b32 	%f84, %r79;
	max.f32 	%f85, %f105, %f84;
	mov.b32 	%r80, %f85;
	shfl.sync.down.b32	%r81|%p34, %r80, 8, 31, -1;
	mov.b32 	%f86, %r81;
	max.f32 	%f87, %f85, %f86;
	mov.b32 	%r82, %f87;
	shfl.sync.down.b32	%r83|%p35, %r82, 4, 31, -1;
	mov.b32 	%f88, %r83;
	max.f32 	%f89, %f87, %f88;
	mov.b32 	%r84, %f89;
	shfl.sync.down.b32	%r85|%p36, %r84, 2, 31, -1;
	mov.b32 	%f90, %r85;
	max.f32 	%f91, %f89, %f90;
	mov.b32 	%r86, %f91;
	shfl.sync.down.b32	%r87|%p37, %r86, 1, 31, -1;
	mov.b32 	%f92, %r87;
	max.f32 	%f27, %f91, %f92;
	@%p22 bra 	$L__BB0_12;
	cvta.to.global.u64 	%rd10, %rd2;
	atom.global.add.f32 	%f93, [%rd10], %f25;
	mov.b32 	%r88, %f26;
	cvta.to.global.u64 	%rd11, %rd3;
	atom.global.min.s32 	%r89, [%rd11], %r88;
	mov.b32 	%r90, %f27;
	cvta.to.global.u64 	%rd12, %rd4;
	atom.global.max.s32 	%r91, [%rd12], %r90;
$L__BB0_12:
	ret;

}


// ===== COMPILED SASS (sm_100) =====

	.target	sm_100

	.elftype	@"ET_EXEC"


//--------------------- .note.nv.tkinfo           --------------------------
	.section	.note.nv.tkinfo,"",@"SHT_NOTE"
	.sectionflags	@"SHF_NOTE_NV_TKINFO"
	.tkinfo
        /*0018*/ 	.word	0x00000002
        /*0030*/ 	.string	""
        /*0030*/ 	.string	"ptxas"
        /*0030*/ 	.string	"Cuda compilation tools, release 13.0, V13.0.88"
        /*0030*/ 	.string	"Build cuda_13.0.r13.0/compiler.36424714_0"
        /*0030*/ 	.string	"-arch sm_100 -m 64 "



//--------------------- .note.nv.cuinfo           --------------------------
	.section	.note.nv.cuinfo,"",@"SHT_NOTE"
	.sectionflags	@"SHF_NOTE_NV_CUINFO"
        /*0018*/ 	.short	0x0002
        /*001a*/ 	.short	0x0064
        /*001c*/ 	.short	0x0082
	.zero		2


//--------------------- .nv.info                  --------------------------
	.section	.nv.info,"",@"SHT_CUDA_INFO"
	.align	4


	//----- nvinfo : EIATTR_REGCOUNT
	.align		4
        /*0000*/ 	.byte	0x04, 0x2f
        /*0002*/ 	.short	(.L_1 - .L_0)
	.align		4
.L_0:
        /*0004*/ 	.word	index@(_Z15reductionKernelPfS_S_S_i)
        /*0008*/ 	.word	0x00000011


	//----- nvinfo : EIATTR_FRAME_SIZE
	.align		4
.L_1:
        /*000c*/ 	.byte	0x04, 0x11
        /*000e*/ 	.short	(.L_3 - .L_2)
	.align		4
.L_2:
        /*0010*/ 	.word	index@(_Z15reductionKernelPfS_S_S_i)
        /*0014*/ 	.word	0x00000000


	//----- nvinfo : EIATTR_MIN_STACK_SIZE
	.align		4
.L_3:
        /*0018*/ 	.byte	0x04, 0x12
        /*001a*/ 	.short	(.L_5 - .L_4)
	.align		4
.L_4:
        /*001c*/ 	.word	index@(_Z15reductionKernelPfS_S_S_i)
        /*0020*/ 	.word	0x00000000
.L_5:


//--------------------- .nv.compat                --------------------------
	.section	.nv.compat,"",@"SHT_CUDA_COMPAT_INFO"
	.align	4
        /*0000*/ 	.byte	0x02, 0x09, 0x00, 0x00, 0x02, 0x02, 0x01, 0x00, 0x02, 0x05, 0x05, 0x00, 0x03, 0x07, 0x01, 0x01
        /*0010*/ 	.byte	0x02, 0x03, 0x00, 0x00, 0x02, 0x06, 0x01, 0x00, 0x04, 0x0b, 0x08, 0x00, 0x09, 0x00, 0x00, 0x00
        /*0020*/ 	.byte	0x00, 0x00, 0x00, 0x00


//--------------------- .nv.info._Z15reductionKernelPfS_S_S_i --------------------------
	.section	.nv.info._Z15reductionKernelPfS_S_S_i,"",@"SHT_CUDA_INFO"
	.sectionflags	@""
	.align	4


	//----- nvinfo : EIATTR_CUDA_API_VERSION
	.align		4
        /*0000*/ 	.byte	0x04, 0x37
        /*0002*/ 	.short	(.L_7 - .L_6)
.L_6:
        /*0004*/ 	.word	0x00000082


	//----- nvinfo : EIATTR_KPARAM_INFO
	.align		4
.L_7:
        /*0008*/ 	.byte	0x04, 0x17
        /*000a*/ 	.short	(.L_9 - .L_8)
.L_8:
        /*000c*/ 	.word	0x00000000
        /*0010*/ 	.short	0x0004
        /*0012*/ 	.short	0x0020
        /*0014*/ 	.byte	0x00, 0xf0, 0x11, 0x00


	//----- nvinfo : EIATTR_KPARAM_INFO
	.align		4
.L_9:
        /*0018*/ 	.byte	0x04, 0x17
        /*001a*/ 	.short	(.L_11 - .L_10)
.L_10:
        /*001c*/ 	.word	0x00000000
        /*0020*/ 	.short	0x0003
        /*0022*/ 	.short	0x0018
        /*0024*/ 	.byte	0x00, 0xf5, 0x21, 0x00


	//----- nvinfo : EIATTR_KPARAM_INFO
	.align		4
.L_11:
        /*0028*/ 	.byte	0x04, 0x17
        /*002a*/ 	.short	(.L_13 - .L_12)
.L_12:
        /*002c*/ 	.word	0x00000000
        /*0030*/ 	.short	0x0002
        /*0032*/ 	.short	0x0010
        /*0034*/ 	.byte	0x00, 0xf5, 0x21, 0x00


	//----- nvinfo : EIATTR_KPARAM_INFO
	.align		4
.L_13:
        /*0038*/ 	.byte	0x04, 0x17
        /*003a*/ 	.short	(.L_15 - .L_14)
.L_14:
        /*003c*/ 	.word	0x00000000
        /*0040*/ 	.short	0x0001
        /*0042*/ 	.short	0x0008
        /*0044*/ 	.byte	0x00, 0xf5, 0x21, 0x00


	//----- nvinfo : EIATTR_KPARAM_INFO
	.align		4
.L_15:
        /*0048*/ 	.byte	0x04, 0x17
        /*004a*/ 	.short	(.L_17 - .L_16)
.L_16:
        /*004c*/ 	.word	0x00000000
        /*0050*/ 	.short	0x0000
        /*0052*/ 	.short	0x0000
        /*0054*/ 	.byte	0x00, 0xf5, 0x21, 0x00


	//----- nvinfo : EIATTR_SPARSE_MMA_MASK
	.align		4
.L_17:
        /*0058*/ 	.byte	0x03, 0x50
        /*005a*/ 	.short	0x0000


	//----- nvinfo : EIATTR_MAXREG_COUNT
	.align		4
        /*005c*/ 	.byte	0x03, 0x1b
        /*005e*/ 	.short	0x00ff


	//----- nvinfo : EIATTR_NUM_BARRIERS
	.align		4
        /*0060*/ 	.byte	0x02, 0x4c
        /*0062*/ 	.byte	0x01
	.zero		1


	//----- nvinfo : EIATTR_MERCURY_ISA_VERSION
	.align		4
        /*0064*/ 	.byte	0x03, 0x5f
        /*0066*/ 	.short	0x0101


	//----- nvinfo : EIATTR_INT_WARP_WIDE_INSTR_OFFSETS
	.align		4
        /*0068*/ 	.byte	0x04, 0x31
        /*006a*/ 	.short	(.L_19 - .L_18)


	//   ....[0]....
.L_18:
        /*006c*/ 	.word	0x000008b0


	//   ....[1]....
        /*0070*/ 	.word	0x000008c0


	//   ....[2]....
        /*0074*/ 	.word	0x000008e0


	//----- nvinfo : EIATTR_COOP_GROUP_MASK_REGIDS
	.align		4
.L_19:
        /*0078*/ 	.byte	0x04, 0x29
        /*007a*/ 	.short	(.L_21 - .L_20)


	//   ....[0]....
.L_20:
        /*007c*/ 	.word	0xffffffff


	//   ....[1]....
        /*0080*/ 	.word	0xffffffff


	//   ....[2]....
        /*0084*/ 	.word	0xffffffff


	//   ....[3]....
        /*0088*/ 	.word	0xffffffff


	//   ....[4]....
        /*008c*/ 	.word	0xffffffff


	//   ....[5]....
        /*0090*/ 	.word	0xffffffff


	//   ....[6]....
        /*0094*/ 	.word	0xffffffff


	//   ....[7]....
        /*0098*/ 	.word	0xffffffff


	//   ....[8]....
        /*009c*/ 	.word	0xffffffff


	//   ....[9]....
        /*00a0*/ 	.word	0xffffffff


	//   ....[10]....
        /*00a4*/ 	.word	0xffffffff


	//   ....[11]....
        /*00a8*/ 	.word	0xffffffff


	//   ....[12]....
        /*00ac*/ 	.word	0xffffffff


	//   ....[13]....
        /*00b0*/ 	.word	0xffffffff


	//   ....[14]....
        /*00b4*/ 	.word	0xffffffff


	//   ....[15]....
        /*00b8*/ 	.word	0xffffffff


	//   ....[16]....
        /*00bc*/ 	.word	0xffffffff


	//   ....[17]....
        /*00c0*/ 	.word	0xffffffff


	//   ....[18]....
        /*00c4*/ 	.word	0xffffffff


	//   ....[19]....
        /*00c8*/ 	.word	0xffffffff


	//   ....[20]....
        /*00cc*/ 	.word	0xffffffff


	//   ....[21]....
        /*00d0*/ 	.word	0xffffffff


	//   ....[22]....
        /*00d4*/ 	.word	0xffffffff


	//   ....[23]....
        /*00d8*/ 	.word	0xffffffff


	//   ....[24]....
        /*00dc*/ 	.word	0xffffffff


	//   ....[25]....
        /*00e0*/ 	.word	0xffffffff


	//   ....[26]....
        /*00e4*/ 	.word	0xffffffff


	//   ....[27]....
        /*00e8*/ 	.word	0xffffffff


	//   ....[28]....
        /*00ec*/ 	.word	0xffffffff


	//   ....[29]....
        /*00f0*/ 	.word	0xffffffff


	//----- nvinfo : EIATTR_COOP_GROUP_INSTR_OFFSETS
	.align		4
.L_21:
        /*00f4*/ 	.byte	0x04, 0x28
        /*00f6*/ 	.short	(.L_23 - .L_22)


	//   ....[0]....
.L_22:
        /*00f8*/ 	.word	0x00000240


	//   ....[1]....
        /*00fc*/ 	.word	0x00000270


	//   ....[2]....
        /*0100*/ 	.word	0x00000280


	//   ....[3]....
        /*0104*/ 	.word	0x000002b0


	//   ....[4]....
        /*0108*/ 	.word	0x000002d0


	//   ....[5]....
        /*010c*/ 	.word	0x000002e0


	//   ....[6]....
        /*0110*/ 	.word	0x00000310


	//   ....[7]....
        /*0114*/ 	.word	0x00000330


	//   ....[8]....
        /*0118*/ 	.word	0x00000340


	//   ....[9]....
        /*011c*/ 	.word	0x00000380


	//   ....[10]....
        /*0120*/ 	.word	0x000003b0


	//   ....[11]....
        /*0124*/ 	.word	0x000003c0


	//   ....[12]....
        /*0128*/ 	.word	0x00000400


	//   ....[13]....
        /*012c*/ 	.word	0x00000410


	//   ....[14]....
        /*0130*/ 	.word	0x00000420


	//   ....[15]....
        /*0134*/ 	.word	0x000006b0


	//   ....[16]....
        /*0138*/ 	.word	0x000006c0


	//   ....[17]....
        /*013c*/ 	.word	0x000006d0


	//   ....[18]....
        /*0140*/ 	.word	0x00000700


	//   ....[19]....
        /*0144*/ 	.word	0x00000720


	//   ....[20]....
        /*0148*/ 	.word	0x00000730


	//   ....[21]....
        /*014c*/ 	.word	0x00000760


	//   ....[22]....
        /*0150*/ 	.word	0x00000780


	//   ....[23]....
        /*0154*/ 	.word	0x00000790


	//   ....[24]....
        /*0158*/ 	.word	0x000007d0


	//   ....[25]....
        /*015c*/ 	.word	0x000007e0


	//   ....[26]....
        /*0160*/ 	.word	0x000007f0


	//   ....[27]....
        /*0164*/ 	.word	0x00000820


	//   ....[28]....
        /*0168*/ 	.word	0x00000840


	//   ....[29]....
        /*016c*/ 	.word	0x00000850


	//----- nvinfo : EIATTR_VRC_CTA_INIT_COUNT
	.align		4
.L_23:
        /*0170*/ 	.byte	0x02, 0x4a
	.zero		1
	.zero		1


	//----- nvinfo : EIATTR_EXIT_INSTR_OFFSETS
	.align		4
        /*0174*/ 	.byte	0x04, 0x1c
        /*0176*/ 	.short	(.L_25 - .L_24)


	//   ....[0]....
.L_24:
        /*0178*/ 	.word	0x00000550


	//   ....[1]....
        /*017c*/ 	.word	0x00000860


	//   ....[2]....
        /*0180*/ 	.word	0x00000980


	//----- nvinfo : EIATTR_CRS_STACK_SIZE
	.align		4
.L_25:
        /*0184*/ 	.byte	0x04, 0x1e
        /*0186*/ 	.short	(.L_27 - .L_26)
.L_26:
        /*0188*/ 	.word	0x00000000


	//----- nvinfo : EIATTR_CBANK_PARAM_SIZE
	.align		4
.L_27:
        /*018c*/ 	.byte	0x03, 0x19
        /*018e*/ 	.short	0x0024


	//----- nvinfo : EIATTR_PARAM_CBANK
	.align		4
        /*0190*/ 	.byte	0x04, 0x0a
        /*0192*/ 	.short	(.L_29 - .L_28)
	.align		4
.L_28:
        /*0194*/ 	.word	index@(.nv.constant0._Z15reductionKernelPfS_S_S_i)
        /*0198*/ 	.short	0x0380
        /*019a*/ 	.short	0x0024


	//----- nvinfo : EIATTR_SW_WAR
	.align		4
.L_29:
        /*019c*/ 	.byte	0x04, 0x36
        /*019e*/ 	.short	(.L_31 - .L_30)
.L_30:
        /*01a0*/ 	.word	0x00000008
.L_31:


//--------------------- .nv.callgraph             --------------------------
	.section	.nv.callgraph,"",@"SHT_CUDA_CALLGRAPH"
	.align	4
	.sectionentsize	8
	.align		4
        /*0000*/ 	.word	0x00000000
	.align		4
        /*0004*/ 	.word	0xffffffff
	.align		4
        /*0008*/ 	.word	0x00000000
	.align		4
        /*000c*/ 	.word	0xfffffffe
	.align		4
        /*0010*/ 	.word	0x00000000
	.align		4
        /*0014*/ 	.word	0xfffffffd
	.align		4
        /*0018*/ 	.word	0x00000000
	.align		4
        /*001c*/ 	.word	0xfffffffc


//--------------------- .text._Z15reductionKernelPfS_S_S_i --------------------------
	.section	.text._Z15reductionKernelPfS_S_S_i,"ax",@progbits
	.align	128
        .global         _Z15reductionKernelPfS_S_S_i
        .type           _Z15reductionKernelPfS_S_S_i,@function
        .size           _Z15reductionKernelPfS_S_S_i,(.L_x_8 - _Z15reductionKernelPfS_S_S_i)
        .other          _Z15reductionKernelPfS_S_S_i,@"STO_CUDA_ENTRY STV_DEFAULT"
_Z15reductionKernelPfS_S_S_i:
.text._Z15reductionKernelPfS_S_S_i:
[----:B------:R-:W-:Y:S01]  /*0000*/  LDC R1, c[0x0][0x37c] ;  /* 0x0000df00ff017b82 */ /* 0x000fe20000000800 */
[----:B------:R-:W0:Y:S07]  /*0010*/  S2R R0, SR_TID.X ;  /* 0x0000000000007919 */ /* 0x000e2e0000002100 */
[----:B------:R-:W0:Y:S01]  /*0020*/  S2UR UR4, SR_CTAID.X ;  /* 0x00000000000479c3 */ /* 0x000e220000002500 */
[----:B------:R-:W1:Y:S01]  /*0030*/  LDCU UR5, c[0x0][0x3a0] ;  /* 0x00007400ff0577ac */ /* 0x000e620008000800 */
[----:B------:R-:W-:Y:S01]  /*0040*/  BSSY.RECONVERGENT B0, `(.L_x_0) ;  /* 0x000001f000007945 */ /* 0x000fe20003800200 */
[----:B------:R-:W-:Y:S01]  /*0050*/  IMAD.MOV.U32 R10, RZ, RZ, -0x800001 ;  /* 0xff7fffffff0a7424 */ /* 0x000fe200078e00ff */
[----:B------:R-:W2:Y:S01]  /*0060*/  LDCU.64 UR8, c[0x0][0x358] ;  /* 0x00006b00ff0877ac */ /* 0x000ea20008000a00 */
[----:B------:R-:W-:-:S03]  /*0070*/  IMAD.MOV.U32 R11, RZ, RZ, 0x7f7fffff ;  /* 0x7f7fffffff0b7424 */ /* 0x000fc600078e00ff */
[----:B------:R-:W0:Y:S01]  /*0080*/  LDC R3, c[0x0][0x360] ;  /* 0x0000d800ff037b82 */ /* 0x000e220000000800 */
[----:B------:R-:W-:Y:S02]  /*0090*/  IMAD.MOV.U32 R12, RZ, RZ, RZ ;  /* 0x000000ffff0c7224 */ /* 0x000fe400078e00ff */
[----:B0-----:R-:W-:-:S05]  /*00a0*/  IMAD R2, R3, UR4, R0 ;  /* 0x0000000403027c24 */ /* 0x001fca000f8e0200 */
[----:B-1----:R-:W-:Y:S01]  /*00b0*/  ISETP.GE.AND P0, PT, R2, UR5, PT ;  /* 0x0000000502007c0c */ /* 0x002fe2000bf06270 */
[----:B------:R-:W0:-:S12]  /*00c0*/  LDCU UR5, c[0x0][0x3a0] ;  /* 0x00007400ff0577ac */ /* 0x000e180008000800 */
[----:B--2---:R-:W-:Y:S05]  /*00d0*/  @P0 BRA `(.L_x_1) ;  /* 0x0000000000540947 */ /* 0x004fea0003800000 */
[----:B------:R-:W1:Y:S01]  /*00e0*/  LDC.64 R8, c[0x0][0x380] ;  /* 0x0000e000ff087b82 */ /* 0x000e620000000a00 */
[----:B------:R-:W2:Y:S01]  /*00f0*/  LDCU UR4, c[0x0][0x370] ;  /* 0x00006e00ff0477ac */ /* 0x000ea20008000800 */
[----:B------:R-:W-:Y:S02]  /*0100*/  IMAD.MOV.U32 R12, RZ, RZ, RZ ;  /* 0x000000ffff0c7224 */ /* 0x000fe400078e00ff */
[----:B------:R-:W-:Y:S02]  /*0110*/  IMAD.MOV.U32 R11, RZ, RZ, 0x7f7fffff ;  /* 0x7f7fffffff0b7424 */ /* 0x000fe400078e00ff */
[----:B------:R-:W-:Y:S02]  /*0120*/  IMAD.MOV.U32 R10, RZ, RZ, -0x800001 ;  /* 0xff7fffffff0a7424 */ /* 0x000fe400078e00ff */
[----:B--2---:R-:W-:-:S07]  /*0130*/  IMAD R13, R3, UR4, RZ ;  /* 0x00000004030d7c24 */ /* 0x004fce000f8e02ff */
.L_x_2:
[----:B------:R-:W-:Y:S02]  /*0140*/  IMAD.IADD R14, R13, 0x1, R2 ;  /* 0x000000010d0e7824 */ /* 0x000fe400078e0202 */
[----:B-1----:R-:W-:-:S03]  /*0150*/  IMAD.WIDE R4, R2, 0x4, R8 ;  /* 0x0000000402047825 */ /* 0x002fc600078e0208 */
[----:B0-----:R-:W-:-:S03]  /*0160*/  ISETP.GE.U32.AND P0, PT, R14, UR5, PT ;  /* 0x000000050e007c0c */ /* 0x001fc6000bf06070 */
[----:B------:R-:W2:Y:S10]  /*0170*/  LDG.E R5, desc[UR8][R4.64] ;  /* 0x0000000804057981 */ /* 0x000eb4000c1e1900 */
[----:B------:R-:W-:-:S06]  /*0180*/  @!P0 IMAD.WIDE.U32 R6, R14, 0x4, R8 ;  /* 0x000000040e068825 */ /* 0x000fcc00078e0008 */
[----:B------:R-:W3:Y:S01]  /*0190*/  @!P0 LDG.E R7, desc[UR8][R6.64] ;  /* 0x0000000806078981 */ /* 0x000ee2000c1e1900 */
[----:B------:R-:W-:-:S05]  /*01a0*/  IMAD.IADD R2, R13, 0x1, R14 ;  /* 0x000000010d027824 */ /* 0x000fca00078e020e */
[----:B------:R-:W-:Y:S01]  /*01b0*/  ISETP.GE.AND P1, PT, R2, UR5, PT ;  /* 0x0000000502007c0c */ /* 0x000fe2000bf26270 */
[C---:B--2---:R-:W-:Y:S01]  /*01c0*/  FADD R12, R5.reuse, R12 ;  /* 0x0000000c050c7221 */ /* 0x044fe20000000000 */
[C---:B------:R-:W-:Y:S02]  /*01d0*/  FMNMX R11, R5.reuse, R11, PT ;  /* 0x0000000b050b7209 */ /* 0x040fe40003800000 */
[----:B------:R-:W-:Y:S01]  /*01e0*/  FMNMX R10, R5, R10, !PT ;  /* 0x0000000a050a7209 */ /* 0x000fe20007800000 */
[----:B---3--:R-:W-:Y:S01]  /*01f0*/  @!P0 FADD R12, R12, R7 ;  /* 0x000000070c0c8221 */ /* 0x008fe20000000000 */
[-C--:B------:R-:W-:Y:S02]  /*0200*/  @!P0 FMNMX R11, R11, R7.reuse, PT ;  /* 0x000000070b0b8209 */ /* 0x080fe40003800000 */
[----:B------:R-:W-:-:S05]  /*0210*/  @!P0 FMNMX R10, R10, R7, !PT ;  /* 0x000000070a0a8209 */ /* 0x000fca0007800000 */
[----:B------:R-:W-:Y:S05]  /*0220*/  @!P1 BRA `(.L_x_2) ;  /* 0xfffffffc00c49947 */ /* 0x000fea000383ffff */
.L_x_1:
[----:B0-----:R-:W-:Y:S05]  /*0230*/  BSYNC.RECONVERGENT B0 ;  /* 0x0000000000007941 */ /* 0x001fea0003800200 */
.L_x_0:
[----:B------:R-:W0:Y:S01]  /*0240*/  SHFL.DOWN PT, R5, R12, 0x10, 0x1f ;  /* 0x0a001f000c057f89 */ /* 0x000e2200000e0000 */
[----:B------:R-:W-:Y:S01]  /*0250*/  BSSY.RECONVERGENT B0, `(.L_x_3) ;  /* 0x000002e000007945 */ /* 0x000fe20003800200 */
[----:B------:R-:W-:Y:S02]  /*0260*/  ISETP.GT.U32.AND P1, PT, R0, 0x1f, PT ;  /* 0x0000001f0000780c */ /* 0x000fe40003f24070 */
[----:B------:R-:W1:Y:S04]  /*0270*/  SHFL.DOWN PT, R2, R11, 0x10, 0x1f ;  /* 0x0a001f000b027f89 */ /* 0x000e6800000e0000 */
[----:B------:R-:W2:Y:S01]  /*0280*/  SHFL.DOWN PT, R7, R10, 0x10, 0x1f ;  /* 0x0a001f000a077f89 */ /* 0x000ea200000e0000 */
[----:B0-----:R-:W-:Y:S01]  /*0290*/  FADD R5, R5, R12 ;  /* 0x0000000c05057221 */ /* 0x001fe20000000000 */
[----:B-1----:R-:W-:-:S04]  /*02a0*/  FMNMX R4, R2, R11, PT ;  /* 0x0000000b02047209 */ /* 0x002fc80003800000 */
[----:B------:R-:W0:Y:S01]  /*02b0*/  SHFL.DOWN PT, R2, R5, 0x8, 0x1f ;  /* 0x09001f0005027f89 */ /* 0x000e2200000e0000 */
[----:B--2---:R-:W-:-:S03]  /*02c0*/  FMNMX R8, R7, R10, !PT ;  /* 0x0000000a07087209 */ /* 0x004fc60007800000 */
        /* <DEDUP_REMOVED lines=9> */
[----:B------:R-:W-:Y:S02]  /*0360*/  LOP3.LUT R2, R0, 0x1f, RZ, 0xc0, !PT ;  /* 0x0000001f00027812 */ /* 0x000fe400078ec0ff */
[----:B-1----:R-:W-:Y:S02]  /*0370*/  FMNMX R9, R6, R9, PT ;  /* 0x0000000906097209 */ /* 0x002fe40003800000 */
[----:B------:R-:W0:Y:S01]  /*0380*/  SHFL.DOWN PT, R4, R7, 0x2, 0x1f ;  /* 0x08401f0007047f89 */ /* 0x000e2200000e0000 */
[----:B------:R-:W-:-:S02]  /*0390*/  ISETP.NE.AND P0, PT, R2, RZ, PT ;  /* 0x000000ff0200720c */ /* 0x000fc40003f05270 */
[----:B--2---:R-:W-:Y:S01]  /*03a0*/  FMNMX R10, R12, R11, !PT ;  /* 0x0000000b0c0a7209 */ /* 0x004fe20007800000 */
[----:B------:R-:W1:Y:S04]  /*03b0*/  SHFL.DOWN PT, R8, R9, 0x2, 0x1f ;  /* 0x08401f0009087f89 */ /* 0x000e6800000e0000 */
[----:B------:R-:W2:Y:S01]  /*03c0*/  SHFL.DOWN PT, R5, R10, 0x2, 0x1f ;  /* 0x08401f000a057f89 */ /* 0x000ea200000e0000 */
[----:B0-----:R-:W-:Y:S01]  /*03d0*/  FADD R4, R7, R4 ;  /* 0x0000000407047221 */ /* 0x001fe20000000000 */
[----:B-1----:R-:W-:Y:S02]  /*03e0*/  FMNMX R8, R9, R8, PT ;  /* 0x0000000809087209 */ /* 0x002fe40003800000 */
[----:B--2---:R-:W-:-:S03]  /*03f0*/  FMNMX R13, R10, R5, !PT ;  /* 0x000000050a0d7209 */ /* 0x004fc60007800000 */
[----:B------:R-:W0:Y:S04]  /*0400*/  SHFL.DOWN PT, R11, R8, 0x1, 0x1f ;  /* 0x08201f00080b7f89 */ /* 0x000e2800000e0000 */
[----:B------:R-:W1:Y:S04]  /*0410*/  SHFL.DOWN PT, R5, R4, 0x1, 0x1f ;  /* 0x08201f0004057f89 */ /* 0x000e6800000e0000 */
[----:B------:R-:W2:Y:S01]  /*0420*/  SHFL.DOWN PT, R6, R13, 0x1, 0x1f ;  /* 0x08201f000d067f89 */ /* 0x000ea200000e0000 */
[----:B0-----:R-:W-:Y:S01]  /*0430*/  FMNMX R11, R8, R11, PT ;  /* 0x0000000b080b7209 */ /* 0x001fe20003800000 */
[----:B-1----:R-:W-:Y:S01]  /*0440*/  FADD R5, R4, R5 ;  /* 0x0000000504057221 */ /* 0x002fe20000000000 */
[----:B--2---:R-:W-:Y:S01]  /*0450*/  FMNMX R7, R13, R6, !PT ;  /* 0x000000060d077209 */ /* 0x004fe20007800000 */
[----:B------:R-:W-:Y:S06]  /*0460*/  @P0 BRA `(.L_x_4) ;  /* 0x0000000000300947 */ /* 0x000fec0003800000 */
[----:B------:R-:W0:Y:S01]  /*0470*/  S2UR UR7, SR_CgaCtaId ;  /* 0x00000000000779c3 */ /* 0x000e220000008800 */
[----:B------:R-:W-:Y:S01]  /*0480*/  UMOV UR4, 0x400 ;  /* 0x0000040000047882 */ /* 0x000fe20000000000 */
[----:B------:R-:W-:Y:S01]  /*0490*/  SHF.R.U32.HI R0, RZ, 0x3, R0 ;  /* 0x00000003ff007819 */ /* 0x000fe20000011600 */
[----:B------:R-:W-:Y:S02]  /*04a0*/  UIADD3 UR5, UPT, UPT, UR4, 0x20, URZ ;  /* 0x0000002004057890 */ /* 0x000fe4000fffe0ff */
[----:B------:R-:W-:Y:S01]  /*04b0*/  UIADD3 UR6, UPT, UPT, UR4, 0x40, URZ ;  /* 0x0000004004067890 */ /* 0x000fe2000fffe0ff */
[----:B------:R-:W-:Y:S01]  /*04c0*/  LOP3.LUT R0, R0, 0x7c, RZ, 0xc0, !PT ;  /* 0x0000007c00007812 */ /* 0x000fe200078ec0ff */
[----:B0-----:R-:W-:Y:S02]  /*04d0*/  ULEA UR4, UR7, UR4, 0x18 ;  /* 0x0000000407047291 */ /* 0x001fe4000f8ec0ff */
[----:B------:R-:W-:Y:S02]  /*04e0*/  ULEA UR5, UR7, UR5, 0x18 ;  /* 0x0000000507057291 */ /* 0x000fe4000f8ec0ff */
[----:B------:R-:W-:-:S05]  /*04f0*/  ULEA UR6, UR7, UR6, 0x18 ;  /* 0x0000000607067291 */ /* 0x000fca000f8ec0ff */
[----:B------:R0:W-:Y:S04]  /*0500*/  STS [R0+UR4], R5 ;  /* 0x0000000500007988 */ /* 0x0001e80008000804 */
[----:B------:R0:W-:Y:S04]  /*0510*/  STS [R0+UR5], R11 ;  /* 0x0000000b00007988 */ /* 0x0001e80008000805 */
[----:B------:R0:W-:Y:S02]  /*0520*/  STS [R0+UR6], R7 ;  /* 0x0000000700007988 */ /* 0x0001e40008000806 */
.L_x_4:
[----:B------:R-:W-:Y:S05]  /*0530*/  BSYNC.RECONVERGENT B0 ;  /* 0x0000000000007941 */ /* 0x000fea0003800200 */
.L_x_3:
[----:B------:R-:W-:Y:S06]  /*0540*/  BAR.SYNC.DEFER_BLOCKING 0x0 ;  /* 0x0000000000007b1d */ /* 0x000fec0000010000 */
[----:B------:R-:W-:Y:S05]  /*0550*/  @P1 EXIT ;  /* 0x000000000000194d */ /* 0x000fea0003800000 */
[----:B------:R-:W-:Y:S01]  /*0560*/  SHF.R.U32.HI R3, RZ, 0x5, R3 ;  /* 0x00000005ff037819 */ /* 0x000fe20000011603 */
[----:B------:R-:W-:Y:S01]  /*0570*/  BSSY.RECONVERGENT B0, `(.L_x_5) ;  /* 0x0000013000007945 */ /* 0x000fe20003800200 */
[----:B0-----:R-:W-:Y:S02]  /*0580*/  IMAD.MOV.U32 R0, RZ, RZ, -0x800001 ;  /* 0xff7fffffff007424 */ /* 0x001fe400078e00ff */
[----:B------:R-:W-:Y:S01]  /*0590*/  ISETP.GE.U32.AND P1, PT, R2, R3, PT ;  /* 0x000000030200720c */ /* 0x000fe20003f26070 */
[----:B------:R-:W-:Y:S02]  /*05a0*/  IMAD.MOV.U32 R3, RZ, RZ, RZ ;  /* 0x000000ffff037224 */ /* 0x000fe400078e00ff */
[----:B------:R-:W-:-:S10]  /*05b0*/  IMAD.MOV.U32 R4, RZ, RZ, 0x7f7fffff ;  /* 0x7f7fffffff047424 */ /* 0x000fd400078e00ff */
[----:B------:R-:W-:Y:S05]  /*05c0*/  @P1 BRA `(.L_x_6) ;  /* 0x0000000000341947 */ /* 0x000fea0003800000 */
[----:B------:R-:W0:Y:S01]  /*05d0*/  S2UR UR5, SR_CgaCtaId ;  /* 0x00000000000579c3 */ /* 0x000e220000008800 */
[----:B------:R-:W-:Y:S02]  /*05e0*/  UMOV UR4, 0x400 ;  /* 0x0000040000047882 */ /* 0x000fe40000000000 */
[----:B------:R-:W-:Y:S02]  /*05f0*/  UIADD3 UR6, UPT, UPT, UR4, 0x20, URZ ;  /* 0x0000002004067890 */ /* 0x000fe4000fffe0ff */
[----:B------:R-:W-:Y:S02]  /*0600*/  UIADD3 UR7, UPT, UPT, UR4, 0x40, URZ ;  /* 0x0000004004077890 */ /* 0x000fe4000fffe0ff */
[----:B0-----:R-:W-:Y:S02]  /*0610*/  ULEA UR4, UR5, UR4, 0x18 ;  /* 0x0000000405047291 */ /* 0x001fe4000f8ec0ff */
[----:B------:R-:W-:Y:S02]  /*0620*/  ULEA UR6, UR5, UR6, 0x18 ;  /* 0x0000000605067291 */ /* 0x000fe4000f8ec0ff */
[----:B------:R-:W-:-:S02]  /*0630*/  ULEA UR7, UR5, UR7, 0x18 ;  /* 0x0000000705077291 */ /* 0x000fc4000f8ec0ff */
[C---:B------:R-:W-:Y:S02]  /*0640*/  LEA R3, R2.reuse, UR4, 0x2 ;  /* 0x0000000402037c11 */ /* 0x040fe4000f8e10ff */
[C---:B------:R-:W-:Y:S02]  /*0650*/  LEA R4, R2.reuse, UR6, 0x2 ;  /* 0x0000000602047c11 */ /* 0x040fe4000f8e10ff */
[----:B------:R-:W-:Y:S02]  /*0660*/  LEA R0, R2, UR7, 0x2 ;  /* 0x0000000702007c11 */ /* 0x000fe4000f8e10ff */
[----:B------:R-:W0:Y:S04]  /*0670*/  LDS R3, [R3] ;  /* 0x0000000003037984 */ /* 0x000e280000000800 */
[----:B------:R-:W1:Y:S04]  /*0680*/  LDS R4, [R4] ;  /* 0x0000000004047984 */ /* 0x000e680000000800 */
[----:B------:R-:W2:Y:S02]  /*0690*/  LDS R0, [R0] ;  /* 0x0000000000007984 */ /* 0x000ea40000000800 */
.L_x_6:
[----:B------:R-:W-:Y:S05]  /*06a0*/  BSYNC.RECONVERGENT B0 ;  /* 0x0000000000007941 */ /* 0x000fea0003800200 */
.L_x_5:
[----:B0-----:R-:W0:Y:S04]  /*06b0*/  SHFL.DOWN PT, R2, R3, 0x10, 0x1f ;  /* 0x0a001f0003027f89 */ /* 0x001e2800000e0000 */
[----:B-1----:R-:W1:Y:S04]  /*06c0*/  SHFL.DOWN PT, R5, R4, 0x10, 0x1f ;  /* 0x0a001f0004057f89 */ /* 0x002e6800000e0000 */
[----:B--2---:R-:W2:Y:S01]  /*06d0*/  SHFL.DOWN PT, R7, R0, 0x10, 0x1f ;  /* 0x0a001f0000077f89 */ /* 0x004ea200000e0000 */
        /* <DEDUP_REMOVED lines=19> */
[----:B-1----:R-:W-:-:S04]  /*0810*/  FADD R0, R4, R3 ;  /* 0x0000000304007221 */ /* 0x002fc80000000000 */
[----:B------:R0:W1:Y:S01]  /*0820*/  SHFL.DOWN PT, R3, R2, 0x1, 0x1f ;  /* 0x08201f0002037f89 */ /* 0x00006200000e0000 */
[----:B--2---:R-:W-:-:S03]  /*0830*/  FMNMX R12, R11, R6, !PT ;  /* 0x000000060b0c7209 */ /* 0x004fc60007800000 */
[----:B------:R0:W2:Y:S04]  /*0840*/  SHFL.DOWN PT, R9, R0, 0x1, 0x1f ;  /* 0x08201f0000097f89 */ /* 0x0000a800000e0000 */
[----:B------:R0:W3:Y:S01]  /*0850*/  SHFL.DOWN PT, R13, R12, 0x1, 0x1f ;  /* 0x08201f000c0d7f89 */ /* 0x0000e200000e0000 */
[----:B------:R-:W-:Y:S05]  /*0860*/  @P0 EXIT ;  /* 0x000000000000094d */ /* 0x000fea0003800000 */
[----:B------:R-:W4:Y:S01]  /*0870*/  S2R R10, SR_LANEID ;  /* 0x00000000000a7919 */ /* 0x000f220000000000 */
[----:B-1----:R-:W-:Y:S01]  /*0880*/  FMNMX R8, R2, R3, PT ;  /* 0x0000000302087209 */ /* 0x002fe20003800000 */
[----:B------:R-:W1:Y:S01]  /*0890*/  LDC.64 R4, c[0x0][0x390] ;  /* 0x0000e400ff047b82 */ /* 0x000e620000000a00 */
[----:B---3--:R-:W-:Y:S01]  /*08a0*/  FMNMX R13, R12, R13, !PT ;  /* 0x0000000d0c0d7209 */ /* 0x008fe20007800000 */
[----:B------:R-:W-:Y:S01]  /*08b0*/  VOTEU.ANY UR4, UPT, PT ;  /* 0x0000000000047886 */ /* 0x000fe200038e0100 */
[----:B------:R-:W-:Y:S01]  /*08c0*/  CREDUX.MIN.S32 UR5, R8 ;  /* 0x00000000080572cc */ /* 0x000fe20000008200 */
[----:B------:R-:W-:Y:S01]  /*08d0*/  UFLO.U32 UR4, UR4 ;  /* 0x00000004000472bd */ /* 0x000fe200080e0000 */
[----:B------:R-:W-:Y:S01]  /*08e0*/  CREDUX.MAX.S32 UR6, R13 ;  /* 0x000000000d0672cc */ /* 0x000fe20000000200 */
[----:B--2---:R-:W-:Y:S02]  /*08f0*/  FADD R13, R0, R9 ;  /* 0x00000009000d7221 */ /* 0x004fe40000000000 */
[----:B0-----:R-:W0:Y:S08]  /*0900*/  LDC.64 R2, c[0x0][0x388] ;  /* 0x0000e200ff027b82 */ /* 0x001e300000000a00 */
[----:B------:R-:W2:Y:S01]  /*0910*/  LDC.64 R6, c[0x0][0x398] ;  /* 0x0000e600ff067b82 */ /* 0x000ea20000000a00 */
[----:B------:R-:W-:-:S02]  /*0920*/  IMAD.U32 R9, RZ, RZ, UR5 ;  /* 0x00000005ff097e24 */ /* 0x000fc4000f8e00ff */
[----:B------:R-:W-:Y:S01]  /*0930*/  IMAD.U32 R11, RZ, RZ, UR6 ;  /* 0x00000006ff0b7e24 */ /* 0x000fe2000f8e00ff */
[----:B----4-:R-:W-:Y:S01]  /*0940*/  ISETP.EQ.U32.AND P0, PT, R10, UR4, PT ;  /* 0x000000040a007c0c */ /* 0x010fe2000bf02070 */
[----:B0-----:R-:W-:-:S12]  /*0950*/  REDG.E.ADD.F32.FTZ.RN.STRONG.GPU desc[UR8][R2.64], R13 ;  /* 0x0000000d020079a6 */ /* 0x001fd8000c12f308 */
[----:B-1----:R-:W-:Y:S04]  /*0960*/  @P0 REDG.E.MIN.S32.STRONG.GPU desc[UR8][R4.64], R9 ;  /* 0x000000090400098e */ /* 0x002fe8000c92e308 */
[----:B--2---:R-:W-:Y:S01]  /*0970*/  @P0 REDG.E.MAX.S32.STRONG.GPU desc[UR8][R6.64], R11 ;  /* 0x0000000b0600098e */ /* 0x004fe2000d12e308 */
[----:B------:R-:W-:Y:S05]  /*0980*/  EXIT ;  /* 0x000000000000794d */ /* 0x000fea0003800000 */
.L_x_7:
[----:B------:R-:W-:-:S00]  /*0990*/  BRA `(.L_x_7) ;  /* 0xfffffffc00fc7947 */ /* 0x000fc0000383ffff */
[----:B------:R-:W-:-:S00]  /*09a0*/  NOP ;  /* 0x0000000000007918 */ /* 0x000fc00000000000 */
        /* <DEDUP_REMOVED lines=13> */
.L_x_8:


//--------------------- .nv.shared._Z15reductionKernelPfS_S_S_i --------------------------
	.section	.nv.shared._Z15reductionKernelPfS_S_S_i,"aw",@nobits
	.sectionflags	@""
	.align	4
.nv.shared._Z15reductionKernelPfS_S_S_i:
	.zero		1120


//--------------------- .nv.shared.reserved.0     --------------------------
	.section	.nv.shared.reserved.0,"aw",@nobits
	.weak		__nv_reservedSMEM_offset_0_alias
	.size		__nv_reservedSMEM_offset_0_alias, 0, 64
	.other		__nv_reservedSMEM_offset_0_alias,@"STO_CUDA_RESERVED_SHARED STV_DEFAULT"
__nv_reservedSMEM_offset_0_alias:
	.zero		0
	.zero		64


//--------------------- .nv.constant0._Z15reductionKernelPfS_S_S_i --------------------------
	.section	.nv.constant0._Z15reductionKernelPfS_S_S_i,"a",@progbits
	.sectionflags	@""
	.align	4
.nv.constant0._Z15reductionKernelPfS_S_S_i:
	.zero		932


//--------------------- SYMBOLS --------------------------

	.type		.nv.reservedSmem.offset0,@object
	.size		.nv.reservedSmem.offset0,0x4
	.type		.nv.reservedSmem.cap,@object
	.size		.nv.reservedSmem.cap,0x4
